	.headerflags	@"EF_CUDA_TEXMODE_UNIFIED EF_CUDA_64BIT_ADDRESS EF_CUDA_ACCELERATORS EF_CUDA_SM90 EF_CUDA_VIRTUAL_SM(EF_CUDA_SM90)"
	.elftype	@"ET_EXEC"


//--------------------- .nv.info                  --------------------------
	.section	.nv.info,"",@"SHT_CUDA_INFO"
	.align	4


	//----- nvinfo : EIATTR_REGCOUNT
	.align		4
        /*0000*/ 	.byte	0x04, 0x2f
        /*0002*/ 	.short	(.L_3 - .L_2)
	.align		4
.L_2:
        /*0004*/ 	.word	index@(triton_poi_fused__native_batch_norm_legit_no_training_relu_10)
        /*0008*/ 	.word	0x00000020


	//----- nvinfo : EIATTR_MIN_STACK_SIZE
	.align		4
.L_3:
        /*000c*/ 	.byte	0x04, 0x12
        /*000e*/ 	.short	(.L_5 - .L_4)
	.align		4
.L_4:
        /*0010*/ 	.word	index@(triton_poi_fused__native_batch_norm_legit_no_training_relu_10)
        /*0014*/ 	.word	0x00000000


	//----- nvinfo : EIATTR_FRAME_SIZE
	.align		4
.L_5:
        /*0018*/ 	.byte	0x04, 0x11
        /*001a*/ 	.short	(.L_7 - .L_6)
	.align		4
.L_6:
        /*001c*/ 	.word	index@(triton_poi_fused__native_batch_norm_legit_no_training_relu_10)
        /*0020*/ 	.word	0x00000000


	//----- nvinfo : EIATTR_MIN_STACK_SIZE
	.align		4
.L_7:
        /*0024*/ 	.byte	0x04, 0x12
        /*0026*/ 	.short	(.L_9 - .L_8)
	.align		4
.L_8:
        /*0028*/ 	.word	index@(triton_poi_fused__native_batch_norm_legit_no_training_relu_10)
        /*002c*/ 	.word	0x00000000
.L_9:


//--------------------- .nv.info.triton_poi_fused__native_batch_norm_legit_no_training_relu_10 --------------------------
	.section	.nv.info.triton_poi_fused__native_batch_norm_legit_no_training_relu_10,"",@"SHT_CUDA_INFO"
	.sectionflags	@""
	.align	4


	//----- nvinfo : EIATTR_CUDA_API_VERSION
	.align		4
        /*0000*/ 	.byte	0x04, 0x37
        /*0002*/ 	.short	(.L_11 - .L_10)
.L_10:
        /*0004*/ 	.word	0x0000007c


	//----- nvinfo : EIATTR_KPARAM_INFO
	.align		4
.L_11:
        /*0008*/ 	.byte	0x04, 0x17
        /*000a*/ 	.short	(.L_13 - .L_12)
.L_12:
        /*000c*/ 	.word	0x00000000
        /*0010*/ 	.short	0x0006
        /*0012*/ 	.short	0x0030
        /*0014*/ 	.byte	0x00, 0xf0, 0x11, 0x00


	//----- nvinfo : EIATTR_KPARAM_INFO
	.align		4
.L_13:
        /*0018*/ 	.byte	0x04, 0x17
        /*001a*/ 	.short	(.L_15 - .L_14)
.L_14:
        /*001c*/ 	.word	0x00000000
        /*0020*/ 	.short	0x0005
        /*0022*/ 	.short	0x0028
        /*0024*/ 	.byte	0x00, 0xf4, 0x21, 0x00


	//----- nvinfo : EIATTR_KPARAM_INFO
	.align		4
.L_15:
        /*0028*/ 	.byte	0x04, 0x17
        /*002a*/ 	.short	(.L_17 - .L_16)
.L_16:
        /*002c*/ 	.word	0x00000000
        /*0030*/ 	.short	0x0004
        /*0032*/ 	.short	0x0020
        /*0034*/ 	.byte	0x00, 0xf4, 0x21, 0x00


	//----- nvinfo : EIATTR_KPARAM_INFO
	.align		4
.L_17:
        /*0038*/ 	.byte	0x04, 0x17
        /*003a*/ 	.short	(.L_19 - .L_18)
.L_18:
        /*003c*/ 	.word	0x00000000
        /*0040*/ 	.short	0x0003
        /*0042*/ 	.short	0x0018
        /*0044*/ 	.byte	0x00, 0xf4, 0x21, 0x00


	//----- nvinfo : EIATTR_KPARAM_INFO
	.align		4
.L_19:
        /*0048*/ 	.byte	0x04, 0x17
        /*004a*/ 	.short	(.L_21 - .L_20)
.L_20:
        /*004c*/ 	.word	0x00000000
        /*0050*/ 	.short	0x0002
        /*0052*/ 	.short	0x0010
        /*0054*/ 	.byte	0x00, 0xf4, 0x21, 0x00


	//----- nvinfo : EIATTR_KPARAM_INFO
	.align		4
.L_21:
        /*0058*/ 	.byte	0x04, 0x17
        /*005a*/ 	.short	(.L_23 - .L_22)
.L_22:
        /*005c*/ 	.word	0x00000000
        /*0060*/ 	.short	0x0001
        /*0062*/ 	.short	0x0008
        /*0064*/ 	.byte	0x00, 0xf4, 0x21, 0x00


	//----- nvinfo : EIATTR_KPARAM_INFO
	.align		4
.L_23:
        /*0068*/ 	.byte	0x04, 0x17
        /*006a*/ 	.short	(.L_25 - .L_24)
.L_24:
        /*006c*/ 	.word	0x00000000
        /*0070*/ 	.short	0x0000
        /*0072*/ 	.short	0x0000
        /*0074*/ 	.byte	0x00, 0xf4, 0x21, 0x00


	//----- nvinfo : EIATTR_SPARSE_MMA_MASK
	.align		4
.L_25:
        /*0078*/ 	.byte	0x03, 0x50
        /*007a*/ 	.short	0x0000


	//----- nvinfo : EIATTR_MAXREG_COUNT
	.align		4
        /*007c*/ 	.byte	0x03, 0x1b
        /*007e*/ 	.short	0x00ff


	//----- nvinfo : EIATTR_EXIT_INSTR_OFFSETS
	.align		4
        /*0080*/ 	.byte	0x04, 0x1c
        /*0082*/ 	.short	(.L_27 - .L_26)


	//   ....[0]....
.L_26:
        /*0084*/ 	.word	0x00000710


	//----- nvinfo : EIATTR_REQNTID
	.align		4
.L_27:
        /*0088*/ 	.byte	0x04, 0x10
        /*008a*/ 	.short	(.L_29 - .L_28)
.L_28:
        /*008c*/ 	.word	0x00000080
        /*0090*/ 	.word	0x00000001
        /*0094*/ 	.word	0x00000001


	//----- nvinfo : EIATTR_CBANK_PARAM_SIZE
	.align		4
.L_29:
        /*0098*/ 	.byte	0x03, 0x19
        /*009a*/ 	.short	0x0034


	//----- nvinfo : EIATTR_PARAM_CBANK
	.align		4
        /*009c*/ 	.byte	0x04, 0x0a
        /*009e*/ 	.short	(.L_31 - .L_30)
	.align		4
.L_30:
        /*00a0*/ 	.word	index@(.nv.constant0.triton_poi_fused__native_batch_norm_legit_no_training_relu_10)
        /*00a4*/ 	.short	0x0210
        /*00a6*/ 	.short	0x0034


	//----- nvinfo : EIATTR_SW_WAR
	.align		4
.L_31:
        /*00a8*/ 	.byte	0x04, 0x36
        /*00aa*/ 	.short	(.L_33 - .L_32)
.L_32:
        /*00ac*/ 	.word	0x00000008
.L_33:


//--------------------- .nv.callgraph             --------------------------
	.section	.nv.callgraph,"",@"SHT_CUDA_CALLGRAPH"
	.align	4
	.sectionentsize	8
	.align		4
        /*0000*/ 	.word	0x00000000
	.align		4
        /*0004*/ 	.word	0xffffffff
	.align		4
        /*0008*/ 	.word	0x00000000
	.align		4
        /*000c*/ 	.word	0xfffffffe
	.align		4
        /*0010*/ 	.word	0x00000000
	.align		4
        /*0014*/ 	.word	0xfffffffd
	.align		4
        /*0018*/ 	.word	0x00000000
	.align		4
        /*001c*/ 	.word	0xfffffffc


//--------------------- .nv.constant4             --------------------------
	.section	.nv.constant4,"a",@progbits
	.align	8
	.align		8
.nv.constant4:
        /*0000*/ 	.dword	_$_str
	.align		8
        /*0008*/ 	.dword	_$_str_$_2


//--------------------- .text.triton_poi_fused__native_batch_norm_legit_no_training_relu_10 --------------------------
	.section	.text.triton_poi_fused__native_batch_norm_legit_no_training_relu_10,"ax",@progbits
	.align	128
        .global         triton_poi_fused__native_batch_norm_legit_no_training_relu_10
        .type           triton_poi_fused__native_batch_norm_legit_no_training_relu_10,@function
        .size           triton_poi_fused__native_batch_norm_legit_no_training_relu_10,(.L_x_1 - triton_poi_fused__native_batch_norm_legit_no_training_relu_10)
        .other          triton_poi_fused__native_batch_norm_legit_no_training_relu_10,@"STO_CUDA_ENTRY STV_DEFAULT"
triton_poi_fused__native_batch_norm_legit_no_training_relu_10:
.text.triton_poi_fused__native_batch_norm_legit_no_training_relu_10:
[----:B------:R-:W-:Y:S01]  /*0000*/  LDC R1, c[0x0][0x28] ;  /* 0x00000a00ff017b82 */ /* 0x000fe20000000800 */
[----:B------:R-:W1:Y:S07]  /*0010*/  S2R R0, SR_TID.X ;  /* 0x0000000000007919 */ /* 0x000e6e0000002100 */
[----:B------:R-:W2:Y:S01]  /*0020*/  LDC.64 R4, c[0x0][0x220] ;  /* 0x00008800ff047b82 */ /* 0x000ea20000000a00 */
[----:B------:R-:W-:Y:S01]  /*0030*/  ULDC.64 UR4, c[0x0][0x208] ;  /* 0x0000820000047ab9 */ /* 0x000fe20000000a00 */
[----:B------:R-:W3:Y:S06]  /*0040*/  S2R R7, SR_CTAID.X ;  /* 0x0000000000077919 */ /* 0x000eec0000002500 */
[----:B------:R-:W4:Y:S08]  /*0050*/  LDC.64 R12, c[0x0][0x218] ;  /* 0x00008600ff0c7b82 */ /* 0x000f300000000a00 */
[----:B------:R-:W5:Y:S08]  /*0060*/  LDC.64 R22, c[0x0][0x210] ;  /* 0x00008400ff167b82 */ /* 0x000f700000000a00 */
[----:B------:R-:W5:Y:S01]  /*0070*/  LDC.64 R20, c[0x0][0x228] ;  /* 0x00008a00ff147b82 */ /* 0x000f620000000a00 */
[----:B-1----:R-:W-:-:S07]  /*0080*/  SHF.L.U32 R0, R0, 0x2, RZ ;  /* 0x0000000200007819 */ /* 0x002fce00000006ff */
[----:B------:R-:W1:Y:S01]  /*0090*/  LDC.64 R24, c[0x0][0x230] ;  /* 0x00008c00ff187b82 */ /* 0x000e620000000a00 */
[----:B---3--:R-:W-:Y:S02]  /*00a0*/  SHF.R.S32.HI R3, RZ, 0x15, R7 ;  /* 0x00000015ff037819 */ /* 0x008fe40000011407 */
[----:B------:R-:W-:Y:S02]  /*00b0*/  LOP3.LUT R0, R0, 0x1fc, RZ, 0xc0, !PT ;  /* 0x000001fc00007812 */ /* 0x000fe400078ec0ff */
[----:B------:R-:W-:Y:S02]  /*00c0*/  SGXT R3, R3, 0x1 ;  /* 0x000000010303781a */ /* 0x000fe40000000200 */
[----:B------:R-:W-:-:S04]  /*00d0*/  LEA R0, R7, R0, 0xa ;  /* 0x0000000007007211 */ /* 0x000fc800078e50ff */
[----:B------:R-:W-:-:S04]  /*00e0*/  LEA.HI R3, R3, R0, RZ, 0x8 ;  /* 0x0000000003037211 */ /* 0x000fc800078f40ff */
[----:B------:R-:W-:-:S04]  /*00f0*/  LOP3.LUT R3, R3, 0xffffff00, RZ, 0xc0, !PT ;  /* 0xffffff0003037812 */ /* 0x000fc800078ec0ff */
[----:B------:R-:W-:-:S05]  /*0100*/  IADD3 R3, R0, -R3, RZ ;  /* 0x8000000300037210 */ /* 0x000fca0007ffe0ff */
[----:B--2---:R-:W-:-:S06]  /*0110*/  IMAD.WIDE R4, R3, 0x4, R4 ;  /* 0x0000000403047825 */ /* 0x004fcc00078e0204 */
[----:B------:R-:W2:Y:S01]  /*0120*/  LDG.E.EL.128 R4, desc[UR4][R4.64] ;  /* 0x0000000404047981 */ /* 0x000ea2000c2e1d00 */
[----:B----4-:R-:W-:-:S04]  /*0130*/  IMAD.WIDE R12, R3, 0x4, R12 ;  /* 0x00000004030c7825 */ /* 0x010fc800078e020c */
[----:B-----5:R-:W-:Y:S02]  /*0140*/  IMAD.WIDE R22, R0, 0x4, R22 ;  /* 0x0000000400167825 */ /* 0x020fe400078e0216 */
[----:B------:R-:W3:Y:S02]  /*0150*/  LDG.E.EL.128 R12, desc[UR4][R12.64] ;  /* 0x000000040c0c7981 */ /* 0x000ee4000c2e1d00 */
[C---:B0-----:R-:W-:Y:S02]  /*0160*/  IMAD.WIDE R20, R3.reuse, 0x4, R20 ;  /* 0x0000000403147825 */ /* 0x041fe400078e0214 */
[----:B------:R-:W3:Y:S02]  /*0170*/  LDG.E.128 R16, desc[UR4][R22.64+0x800] ;  /* 0x0008000416107981 */ /* 0x000ee4000c1e1d00 */
[----:B-1----:R-:W-:-:S04]  /*0180*/  IMAD.WIDE R24, R3, 0x4, R24 ;  /* 0x0000000403187825 */ /* 0x002fc800078e0218 */
[----:B--2---:R-:W-:Y:S01]  /*0190*/  FADD R6, R6, 9.9999997473787516356e-06 ;  /* 0x3727c5ac06067421 */ /* 0x004fe20000000000 */
[----:B------:R-:W-:Y:S01]  /*01a0*/  FADD R2, R4, 9.9999997473787516356e-06 ;  /* 0x3727c5ac04027421 */ /* 0x000fe20000000000 */
[----:B------:R-:W-:-:S03]  /*01b0*/  FADD R8, R5, 9.9999997473787516356e-06 ;  /* 0x3727c5ac05087421 */ /* 0x000fc60000000000 */
[----:B------:R-:W0:Y:S08]  /*01c0*/  MUFU.SQRT R26, R2 ;  /* 0x00000002001a7308 */ /* 0x000e300000002000 */
[----:B------:R-:W1:Y:S01]  /*01d0*/  MUFU.SQRT R6, R6 ;  /* 0x0000000600067308 */ /* 0x000e620000002000 */
[----:B0-----:R-:W-:-:S07]  /*01e0*/  FSETP.GT.AND P0, PT, R26, 8.50705917302346158658e+37, PT ;  /* 0x7e8000001a00780b */ /* 0x001fce0003f04000 */
[----:B------:R0:W2:Y:S01]  /*01f0*/  MUFU.SQRT R27, R8 ;  /* 0x00000008001b7308 */ /* 0x0000a20000002000 */
[----:B------:R-:W-:Y:S02]  /*0200*/  FSETP.GEU.AND P3, PT, R26, 1.175494350822287508e-38, PT ;  /* 0x008000001a00780b */ /* 0x000fe40003f6e000 */
[C---:B-1----:R-:W-:Y:S02]  /*0210*/  FSETP.GT.AND P2, PT, R6.reuse, 8.50705917302346158658e+37, PT ;  /* 0x7e8000000600780b */ /* 0x042fe40003f44000 */
[----:B------:R-:W-:Y:S01]  /*0220*/  FSETP.GEU.AND P5, PT, R6, 1.175494350822287508e-38, PT ;  /* 0x008000000600780b */ /* 0x000fe20003fae000 */
[----:B------:R-:W-:Y:S01]  /*0230*/  HFMA2.MMA R2, -RZ, RZ, 1.625, 0 ;  /* 0x3e800000ff027435 */ /* 0x000fe200000001ff */
[----:B0-----:R-:W4:Y:S01]  /*0240*/  LDG.E.128 R8, desc[UR4][R22.64] ;  /* 0x0000000416087981 */ /* 0x001f22000c1e1d00 */
[----:B------:R-:W-:Y:S01]  /*0250*/  @P0 FMUL R26, R26, 0.25 ;  /* 0x3e8000001a1a0820 */ /* 0x000fe20000400000 */
[----:B--2---:R-:W-:-:S05]  /*0260*/  FSETP.GT.AND P1, PT, R27, 8.50705917302346158658e+37, PT ;  /* 0x7e8000001b00780b */ /* 0x004fca0003f24000 */
[----:B------:R-:W-:Y:S01]  /*0270*/  @!P3 FMUL R26, R26, 16777216 ;  /* 0x4b8000001a1ab820 */ /* 0x000fe20000400000 */
[C---:B------:R-:W-:Y:S01]  /*0280*/  FSETP.GEU.AND P4, PT, R27.reuse, 1.175494350822287508e-38, PT ;  /* 0x008000001b00780b */ /* 0x040fe20003f8e000 */
[----:B------:R-:W-:Y:S02]  /*0290*/  @P2 FMUL R6, R6, 0.25 ;  /* 0x3e80000006062820 */ /* 0x000fe40000400000 */
[----:B------:R0:W1:Y:S01]  /*02a0*/  MUFU.RCP R5, R26 ;  /* 0x0000001a00057308 */ /* 0x0000620000001000 */
[----:B------:R-:W2:Y:S01]  /*02b0*/  LDG.E.EL.128 R20, desc[UR4][R20.64] ;  /* 0x0000000414147981 */ /* 0x000ea2000c2e1d00 */
[----:B------:R-:W-:Y:S02]  /*02c0*/  @!P5 FMUL R6, R6, 16777216 ;  /* 0x4b8000000606d820 */ /* 0x000fe40000400000 */
[----:B------:R-:W-:-:S04]  /*02d0*/  @P1 FMUL R27, R27, 0.25 ;  /* 0x3e8000001b1b1820 */ /* 0x000fc80000400000 */
[----:B------:R-:W5:Y:S02]  /*02e0*/  MUFU.RCP R6, R6 ;  /* 0x0000000600067308 */ /* 0x000f640000001000 */
[----:B------:R-:W-:Y:S01]  /*02f0*/  @!P4 FMUL R27, R27, 16777216 ;  /* 0x4b8000001b1bc820 */ /* 0x000fe20000400000 */
[----:B0-----:R-:W-:-:S05]  /*0300*/  FSEL R26, R2, 1, P0 ;  /* 0x3f800000021a7808 */ /* 0x001fca0000000000 */
[----:B------:R0:W-:Y:S01]  /*0310*/  MUFU.RCP R4, R27 ;  /* 0x0000001b00047308 */ /* 0x0001e20000001000 */
[----:B------:R-:W-:Y:S01]  /*0320*/  @!P3 FMUL R26, R26, 16777216 ;  /* 0x4b8000001a1ab820 */ /* 0x000fe20000400000 */
[----:B0-----:R-:W-:-:S03]  /*0330*/  FSEL R27, R2, 1, P2 ;  /* 0x3f800000021b7808 */ /* 0x001fc60001000000 */
[----:B-1----:R-:W-:Y:S02]  /*0340*/  FMUL R3, R5, R26 ;  /* 0x0000001a05037220 */ /* 0x002fe40000400000 */
[----:B------:R-:W-:-:S04]  /*0350*/  @!P5 FMUL R27, R27, 16777216 ;  /* 0x4b8000001b1bd820 */ /* 0x000fc80000400000 */
[----:B-----5:R-:W-:Y:S02]  /*0360*/  FMUL R5, R6, R27 ;  /* 0x0000001b06057220 */ /* 0x020fe40000400000 */
[----:B------:R-:W2:Y:S01]  /*0370*/  LDG.E.EL.128 R24, desc[UR4][R24.64] ;  /* 0x0000000418187981 */ /* 0x000ea2000c2e1d00 */
[----:B------:R-:W-:-:S04]  /*0380*/  FADD R7, R7, 9.9999997473787516356e-06 ;  /* 0x3727c5ac07077421 */ /* 0x000fc80000000000 */
[----:B------:R0:W1:Y:S01]  /*0390*/  MUFU.SQRT R28, R7 ;  /* 0x00000007001c7308 */ /* 0x0000620000002000 */
[----:B------:R-:W-:Y:S01]  /*03a0*/  FSEL R29, R2, 1, P1 ;  /* 0x3f800000021d7808 */ /* 0x000fe20000800000 */
[----:B0-----:R-:W0:Y:S01]  /*03b0*/  LDC.64 R6, c[0x0][0x238] ;  /* 0x00008e00ff067b82 */ /* 0x001e220000000a00 */
[C---:B-1----:R-:W-:Y:S02]  /*03c0*/  FSETP.GT.AND P0, PT, R28.reuse, 8.50705917302346158658e+37, PT ;  /* 0x7e8000001c00780b */ /* 0x042fe40003f04000 */
[----:B------:R-:W-:-:S11]  /*03d0*/  FSETP.GEU.AND P1, PT, R28, 1.175494350822287508e-38, PT ;  /* 0x008000001c00780b */ /* 0x000fd60003f2e000 */
[----:B------:R-:W-:-:S04]  /*03e0*/  @P0 FMUL R28, R28, 0.25 ;  /* 0x3e8000001c1c0820 */ /* 0x000fc80000400000 */
[----:B------:R-:W-:Y:S01]  /*03f0*/  @!P1 FMUL R28, R28, 16777216 ;  /* 0x4b8000001c1c9820 */ /* 0x000fe20000400000 */
[----:B------:R-:W-:-:S05]  /*0400*/  @!P4 FMUL R29, R29, 16777216 ;  /* 0x4b8000001d1dc820 */ /* 0x000fca0000400000 */
[----:B------:R-:W1:Y:S01]  /*0410*/  MUFU.RCP R28, R28 ;  /* 0x0000001c001c7308 */ /* 0x000e620000001000 */
[----:B------:R-:W-:Y:S01]  /*0420*/  FMUL R4, R4, R29 ;  /* 0x0000001d04047220 */ /* 0x000fe20000400000 */
[----:B------:R-:W-:-:S05]  /*0430*/  FSEL R29, R2, 1, P0 ;  /* 0x3f800000021d7808 */ /* 0x000fca0000000000 */
[----:B------:R-:W-:Y:S01]  /*0440*/  @!P1 FMUL R29, R29, 16777216 ;  /* 0x4b8000001d1d9820 */ /* 0x000fe20000400000 */
[----:B---3--:R-:W-:Y:S01]  /*0450*/  FADD R19, R19, -R15 ;  /* 0x8000000f13137221 */ /* 0x008fe20000000000 */
[----:B------:R-:W-:Y:S01]  /*0460*/  FADD R16, R16, -R12 ;  /* 0x8000000c10107221 */ /* 0x000fe20000000000 */
[----:B------:R-:W-:Y:S01]  /*0470*/  FADD R18, R18, -R14 ;  /* 0x8000000e12127221 */ /* 0x000fe20000000000 */
[----:B-1----:R-:W-:Y:S01]  /*0480*/  FMUL R2, R28, R29 ;  /* 0x0000001d1c027220 */ /* 0x002fe20000400000 */
[----:B------:R-:W-:Y:S01]  /*0490*/  FADD R17, R17, -R13 ;  /* 0x8000000d11117221 */ /* 0x000fe20000000000 */
[----:B----4-:R-:W-:Y:S01]  /*04a0*/  FADD R11, R11, -R15 ;  /* 0x8000000f0b0b7221 */ /* 0x010fe20000000000 */
[----:B------:R-:W-:Y:S01]  /*04b0*/  FADD R8, R8, -R12 ;  /* 0x8000000c08087221 */ /* 0x000fe20000000000 */
[----:B------:R-:W-:Y:S02]  /*04c0*/  FADD R12, R10, -R14 ;  /* 0x8000000e0a0c7221 */ /* 0x000fe40000000000 */
[C---:B------:R-:W-:Y:S01]  /*04d0*/  FMUL R10, R2.reuse, R11 ;  /* 0x0000000b020a7220 */ /* 0x040fe20000400000 */
[----:B------:R-:W-:Y:S01]  /*04e0*/  FMUL R2, R2, R19 ;  /* 0x0000001302027220 */ /* 0x000fe20000400000 */
[----:B------:R-:W-:Y:S01]  /*04f0*/  FADD R9, R9, -R13 ;  /* 0x8000000d09097221 */ /* 0x000fe20000000000 */
[C---:B------:R-:W-:Y:S01]  /*0500*/  FMUL R11, R5.reuse, R12 ;  /* 0x0000000c050b7220 */ /* 0x040fe20000400000 */
[----:B------:R-:W-:Y:S01]  /*0510*/  FMUL R5, R5, R18 ;  /* 0x0000001205057220 */ /* 0x000fe20000400000 */
[C---:B------:R-:W-:Y:S01]  /*0520*/  FMUL R15, R3.reuse, R8 ;  /* 0x00000008030f7220 */ /* 0x040fe20000400000 */
[C---:B------:R-:W-:Y:S01]  /*0530*/  FMUL R8, R4.reuse, R17 ;  /* 0x0000001104087220 */ /* 0x040fe20000400000 */
[----:B------:R-:W-:Y:S01]  /*0540*/  FMUL R13, R3, R16 ;  /* 0x00000010030d7220 */ /* 0x000fe20000400000 */
[----:B------:R-:W-:Y:S01]  /*0550*/  FMUL R12, R4, R9 ;  /* 0x00000009040c7220 */ /* 0x000fe20000400000 */
[----:B--2---:R-:W-:Y:S01]  /*0560*/  FFMA R2, R23, R2, R27 ;  /* 0x0000000217027223 */ /* 0x004fe2000000001b */
[----:B------:R-:W-:Y:S01]  /*0570*/  FFMA R5, R22, R5, R26 ;  /* 0x0000000516057223 */ /* 0x000fe2000000001a */
[----:B------:R-:W-:Y:S01]  /*0580*/  FFMA R8, R21, R8, R25 ;  /* 0x0000000815087223 */ /* 0x000fe20000000019 */
[----:B------:R-:W-:Y:S01]  /*0590*/  FFMA R10, R23, R10, R27 ;  /* 0x0000000a170a7223 */ /* 0x000fe2000000001b */
[C-C-:B------:R-:W-:Y:S01]  /*05a0*/  FFMA R3, R20.reuse, R15, R24.reuse ;  /* 0x0000000f14037223 */ /* 0x140fe20000000018 */
[----:B------:R-:W-:Y:S01]  /*05b0*/  FFMA R4, R20, R13, R24 ;  /* 0x0000000d14047223 */ /* 0x000fe20000000018 */
[----:B------:R-:W-:Y:S01]  /*05c0*/  FFMA R9, R21, R12, R25 ;  /* 0x0000000c15097223 */ /* 0x000fe20000000019 */
[----:B------:R-:W-:Y:S01]  /*05d0*/  FFMA R22, R22, R11, R26 ;  /* 0x0000000b16167223 */ /* 0x000fe2000000001a */
[----:B------:R-:W-:Y:S01]  /*05e0*/  FSETP.GEU.AND P6, PT, R2, RZ, PT ;  /* 0x000000ff0200720b */ /* 0x000fe20003fce000 */
[----:B0-----:R-:W-:Y:S01]  /*05f0*/  IMAD.WIDE R12, R0, 0x4, R6 ;  /* 0x00000004000c7825 */ /* 0x001fe200078e0206 */
[----:B------:R-:W-:-:S02]  /*0600*/  FSETP.GEU.AND P5, PT, R5, RZ, PT ;  /* 0x000000ff0500720b */ /* 0x000fc40003fae000 */
[----:B------:R-:W-:Y:S02]  /*0610*/  FSETP.GEU.AND P4, PT, R8, RZ, PT ;  /* 0x000000ff0800720b */ /* 0x000fe40003f8e000 */
[----:B------:R-:W-:Y:S02]  /*0620*/  FSETP.GEU.AND P3, PT, R10, RZ, PT ;  /* 0x000000ff0a00720b */ /* 0x000fe40003f6e000 */
[----:B------:R-:W-:Y:S02]  /*0630*/  SEL R7, R2, RZ, P6 ;  /* 0x000000ff02077207 */ /* 0x000fe40003000000 */
[----:B------:R-:W-:Y:S02]  /*0640*/  FSETP.GEU.AND P0, PT, R4, RZ, PT ;  /* 0x000000ff0400720b */ /* 0x000fe40003f0e000 */
[----:B------:R-:W-:Y:S02]  /*0650*/  FSETP.GEU.AND P2, PT, R22, RZ, PT ;  /* 0x000000ff1600720b */ /* 0x000fe40003f4e000 */
[----:B------:R-:W-:-:S02]  /*0660*/  FSETP.GEU.AND P1, PT, R9, RZ, PT ;  /* 0x000000ff0900720b */ /* 0x000fc40003f2e000 */
[----:B------:R-:W-:Y:S02]  /*0670*/  FSETP.GEU.AND P6, PT, R3, RZ, PT ;  /* 0x000000ff0300720b */ /* 0x000fe40003fce000 */
[----:B------:R-:W-:Y:S02]  /*0680*/  SEL R6, R5, RZ, P5 ;  /* 0x000000ff05067207 */ /* 0x000fe40002800000 */
[----:B------:R-:W-:Y:S02]  /*0690*/  SEL R5, R8, RZ, P4 ;  /* 0x000000ff08057207 */ /* 0x000fe40002000000 */
[----:B------:R-:W-:Y:S02]  /*06a0*/  SEL R11, R10, RZ, P3 ;  /* 0x000000ff0a0b7207 */ /* 0x000fe40001800000 */
[----:B------:R-:W-:Y:S02]  /*06b0*/  SEL R10, R22, RZ, P2 ;  /* 0x000000ff160a7207 */ /* 0x000fe40001000000 */
[----:B------:R-:W-:-:S02]  /*06c0*/  SEL R9, R9, RZ, P1 ;  /* 0x000000ff09097207 */ /* 0x000fc40000800000 */
[----:B------:R-:W-:Y:S02]  /*06d0*/  SEL R8, R3, RZ, P6 ;  /* 0x000000ff03087207 */ /* 0x000fe40003000000 */
[----:B------:R-:W-:-:S03]  /*06e0*/  SEL R4, R4, RZ, P0 ;  /* 0x000000ff04047207 */ /* 0x000fc60000000000 */
[----:B------:R-:W-:Y:S04]  /*06f0*/  STG.E.128 desc[UR4][R12.64], R8 ;  /* 0x000000080c007986 */ /* 0x000fe8000c101d04 */
[----:B------:R-:W-:Y:S01]  /*0700*/  STG.E.128 desc[UR4][R12.64+0x800], R4 ;  /* 0x000800040c007986 */ /* 0x000fe2000c101d04 */
[----:B------:R-:W-:Y:S05]  /*0710*/  EXIT ;  /* 0x000000000000794d */ /* 0x000fea0003800000 */
.L_x_0:
[----:B------:R-:W-:-:S00]  /*0720*/  BRA `(.L_x_0) ;  /* 0xfffffffc00fc7947 */ /* 0x000fc0000383ffff */
[----:B------:R-:W-:-:S00]  /*0730*/  NOP ;  /* 0x0000000000007918 */ /* 0x000fc00000000000 */
        /* <DEDUP_REMOVED lines=12> */
.L_x_1:


//--------------------- .nv.global.init           --------------------------
	.section	.nv.global.init,"aw",@progbits
.nv.global.init:
	.type		_$_str,@object
	.size		_$_str,(_$_str_$_2 - _$_str)
_$_str:
        /*0000*/ 	.byte	0x5f, 0x5f, 0x43, 0x55, 0x44, 0x41, 0x5f, 0x46, 0x54, 0x5a, 0x00
	.type		_$_str_$_2,@object
	.size		_$_str_$_2,(.L_1 - _$_str_$_2)
_$_str_$_2:
        /*000b*/ 	.byte	0x5f, 0x5f, 0x43, 0x55, 0x44, 0x41, 0x5f, 0x50, 0x52, 0x45, 0x43, 0x5f, 0x53, 0x51, 0x52, 0x54
        /*001b*/ 	.byte	0x00
.L_1:


//--------------------- .nv.constant0.triton_poi_fused__native_batch_norm_legit_no_training_relu_10 --------------------------
	.section	.nv.constant0.triton_poi_fused__native_batch_norm_legit_no_training_relu_10,"a",@progbits
	.sectionflags	@""
	.align	4
.nv.constant0.triton_poi_fused__native_batch_norm_legit_no_training_relu_10:
	.zero		580
